//
// Generated by NVIDIA NVVM Compiler
//
// Compiler Build ID: CL-36424714
// Cuda compilation tools, release 13.0, V13.0.88
// Based on NVVM 20.0.0
//

.version 9.0
.target sm_100
.address_size 64

	// .globl	_Z9scan_bestPfS_i
.extern .shared .align 16 .b8 temp[];

.visible .entry _Z9scan_bestPfS_i(
	.param .u64 .ptr .align 1 _Z9scan_bestPfS_i_param_0,
	.param .u64 .ptr .align 1 _Z9scan_bestPfS_i_param_1,
	.param .u32 _Z9scan_bestPfS_i_param_2
)
{
	.reg .pred 	%p<8>;
	.reg .b32 	%r<72>;
	.reg .b32 	%f<11>;
	.reg .b64 	%rd<13>;

	ld.param.u64 	%rd1, [_Z9scan_bestPfS_i_param_0];
	ld.param.u64 	%rd2, [_Z9scan_bestPfS_i_param_1];
	ld.param.u32 	%r16, [_Z9scan_bestPfS_i_param_2];
	cvta.to.global.u64 	%rd3, %rd2;
	mov.u32 	%r1, %tid.x;
	shr.u32 	%r18, %r16, 31;
	add.s32 	%r19, %r16, %r18;
	shr.s32 	%r67, %r19, 1;
	add.s32 	%r20, %r67, %r1;
	shr.u32 	%r21, %r1, 4;
	shr.s32 	%r22, %r20, 4;
	mul.wide.u32 	%rd4, %r1, 4;
	add.s64 	%rd5, %rd3, %rd4;
	ld.global.f32 	%f1, [%rd5];
	add.s32 	%r23, %r21, %r1;
	shl.b32 	%r24, %r23, 2;
	mov.u32 	%r25, temp;
	add.s32 	%r3, %r25, %r24;
	st.shared.f32 	[%r3], %f1;
	mul.wide.s32 	%rd6, %r67, 4;
	add.s64 	%rd7, %rd5, %rd6;
	ld.global.f32 	%f2, [%rd7];
	add.s32 	%r26, %r22, %r20;
	shl.b32 	%r27, %r26, 2;
	add.s32 	%r4, %r25, %r27;
	st.shared.f32 	[%r4], %f2;
	setp.lt.s32 	%p1, %r16, 2;
	mov.b32 	%r69, 1;
	@%p1 bra 	$L__BB0_5;
	shl.b32 	%r29, %r1, 1;
	or.b32  	%r5, %r29, 1;
	mov.b32 	%r69, 1;
$L__BB0_2:
	bar.sync 	0;
	setp.ge.s32 	%p2, %r1, %r67;
	@%p2 bra 	$L__BB0_4;
	mul.lo.s32 	%r30, %r69, %r5;
	add.s32 	%r31, %r30, -1;
	add.s32 	%r32, %r30, %r69;
	add.s32 	%r33, %r31, %r69;
	shr.s32 	%r34, %r31, 4;
	add.s32 	%r35, %r34, %r30;
	shr.s32 	%r36, %r33, 4;
	add.s32 	%r37, %r36, %r32;
	shl.b32 	%r38, %r35, 2;
	add.s32 	%r40, %r25, %r38;
	ld.shared.f32 	%f3, [%r40+-4];
	shl.b32 	%r41, %r37, 2;
	add.s32 	%r42, %r25, %r41;
	ld.shared.f32 	%f4, [%r42+-4];
	add.f32 	%f5, %f3, %f4;
	st.shared.f32 	[%r42+-4], %f5;
$L__BB0_4:
	shl.b32 	%r69, %r69, 1;
	shr.u32 	%r9, %r67, 1;
	setp.gt.u32 	%p3, %r67, 1;
	mov.u32 	%r67, %r9;
	@%p3 bra 	$L__BB0_2;
$L__BB0_5:
	setp.ne.s32 	%p4, %r1, 0;
	@%p4 bra 	$L__BB0_7;
	add.s32 	%r43, %r16, -1;
	shr.s32 	%r44, %r43, 4;
	add.s32 	%r45, %r44, %r16;
	shl.b32 	%r46, %r45, 2;
	add.s32 	%r48, %r25, %r46;
	mov.b32 	%r49, 0;
	st.shared.u32 	[%r48+-4], %r49;
$L__BB0_7:
	setp.lt.s32 	%p5, %r16, 2;
	@%p5 bra 	$L__BB0_12;
	shl.b32 	%r51, %r1, 1;
	or.b32  	%r11, %r51, 1;
	mov.b32 	%r70, 1;
$L__BB0_9:
	shr.u32 	%r52, %r69, 31;
	add.s32 	%r53, %r69, %r52;
	shr.s32 	%r69, %r53, 1;
	bar.sync 	0;
	setp.ge.u32 	%p6, %r1, %r70;
	@%p6 bra 	$L__BB0_11;
	mul.lo.s32 	%r54, %r69, %r11;
	add.s32 	%r55, %r54, -1;
	add.s32 	%r56, %r54, %r69;
	add.s32 	%r57, %r55, %r69;
	shr.s32 	%r58, %r55, 4;
	add.s32 	%r59, %r58, %r54;
	shr.s32 	%r60, %r57, 4;
	add.s32 	%r61, %r60, %r56;
	shl.b32 	%r62, %r59, 2;
	add.s32 	%r64, %r25, %r62;
	ld.shared.f32 	%f6, [%r64+-4];
	shl.b32 	%r65, %r61, 2;
	add.s32 	%r66, %r25, %r65;
	ld.shared.f32 	%f7, [%r66+-4];
	st.shared.f32 	[%r64+-4], %f7;
	add.f32 	%f8, %f6, %f7;
	st.shared.f32 	[%r66+-4], %f8;
$L__BB0_11:
	shl.b32 	%r70, %r70, 1;
	setp.lt.s32 	%p7, %r70, %r16;
	@%p7 bra 	$L__BB0_9;
$L__BB0_12:
	cvta.to.global.u64 	%rd8, %rd1;
	bar.sync 	0;
	ld.shared.f32 	%f9, [%r3];
	add.s64 	%rd10, %rd8, %rd4;
	st.global.f32 	[%rd10], %f9;
	ld.shared.f32 	%f10, [%r4];
	add.s64 	%rd12, %rd10, %rd6;
	st.global.f32 	[%rd12], %f10;
	ret;

}


// ===== COMPILED SASS (sm_100) =====

	.target	sm_100

	.elftype	@"ET_EXEC"


//--------------------- .note.nv.tkinfo           --------------------------
	.section	.note.nv.tkinfo,"",@"SHT_NOTE"
	.sectionflags	@"SHF_NOTE_NV_TKINFO"
	.tkinfo
        /*0018*/ 	.word	0x00000002
        /*0030*/ 	.string	""
        /*0030*/ 	.string	"ptxas"
        /*0030*/ 	.string	"Cuda compilation tools, release 13.0, V13.0.88"
        /*0030*/ 	.string	"Build cuda_13.0.r13.0/compiler.36424714_0"
        /*0030*/ 	.string	"-arch sm_100 -m 64 "



//--------------------- .note.nv.cuinfo           --------------------------
	.section	.note.nv.cuinfo,"",@"SHT_NOTE"
	.sectionflags	@"SHF_NOTE_NV_CUINFO"
        /*0018*/ 	.short	0x0002
        /*001a*/ 	.short	0x0064
        /*001c*/ 	.short	0x0082
	.zero		2


//--------------------- .nv.info                  --------------------------
	.section	.nv.info,"",@"SHT_CUDA_INFO"
	.align	4


	//----- nvinfo : EIATTR_REGCOUNT
	.align		4
        /*0000*/ 	.byte	0x04, 0x2f
        /*0002*/ 	.short	(.L_1 - .L_0)
	.align		4
.L_0:
        /*0004*/ 	.word	index@(_Z9scan_bestPfS_i)
        /*0008*/ 	.word	0x0000000e


	//----- nvinfo : EIATTR_FRAME_SIZE
	.align		4
.L_1:
        /*000c*/ 	.byte	0x04, 0x11
        /*000e*/ 	.short	(.L_3 - .L_2)
	.align		4
.L_2:
        /*0010*/ 	.word	index@(_Z9scan_bestPfS_i)
        /*0014*/ 	.word	0x00000000


	//----- nvinfo : EIATTR_MIN_STACK_SIZE
	.align		4
.L_3:
        /*0018*/ 	.byte	0x04, 0x12
        /*001a*/ 	.short	(.L_5 - .L_4)
	.align		4
.L_4:
        /*001c*/ 	.word	index@(_Z9scan_bestPfS_i)
        /*0020*/ 	.word	0x00000000
.L_5:


//--------------------- .nv.compat                --------------------------
	.section	.nv.compat,"",@"SHT_CUDA_COMPAT_INFO"
	.align	4
        /*0000*/ 	.byte	0x02, 0x09, 0x00, 0x00, 0x02, 0x02, 0x01, 0x00, 0x02, 0x05, 0x05, 0x00, 0x03, 0x07, 0x01, 0x01
        /*0010*/ 	.byte	0x02, 0x03, 0x00, 0x00, 0x02, 0x06, 0x01, 0x00, 0x04, 0x0b, 0x08, 0x00, 0x09, 0x00, 0x00, 0x00
        /*0020*/ 	.byte	0x00, 0x00, 0x00, 0x00


//--------------------- .nv.info._Z9scan_bestPfS_i --------------------------
	.section	.nv.info._Z9scan_bestPfS_i,"",@"SHT_CUDA_INFO"
	.sectionflags	@""
	.align	4


	//----- nvinfo : EIATTR_CUDA_API_VERSION
	.align		4
        /*0000*/ 	.byte	0x04, 0x37
        /*0002*/ 	.short	(.L_7 - .L_6)
.L_6:
        /*0004*/ 	.word	0x00000082


	//----- nvinfo : EIATTR_KPARAM_INFO
	.align		4
.L_7:
        /*0008*/ 	.byte	0x04, 0x17
        /*000a*/ 	.short	(.L_9 - .L_8)
.L_8:
        /*000c*/ 	.word	0x00000000
        /*0010*/ 	.short	0x0002
        /*0012*/ 	.short	0x0010
        /*0014*/ 	.byte	0x00, 0xf0, 0x11, 0x00


	//----- nvinfo : EIATTR_KPARAM_INFO
	.align		4
.L_9:
        /*0018*/ 	.byte	0x04, 0x17
        /*001a*/ 	.short	(.L_11 - .L_10)
.L_10:
        /*001c*/ 	.word	0x00000000
        /*0020*/ 	.short	0x0001
        /*0022*/ 	.short	0x0008
        /*0024*/ 	.byte	0x00, 0xf5, 0x21, 0x00


	//----- nvinfo : EIATTR_KPARAM_INFO
	.align		4
.L_11:
        /*0028*/ 	.byte	0x04, 0x17
        /*002a*/ 	.short	(.L_13 - .L_12)
.L_12:
        /*002c*/ 	.word	0x00000000
        /*0030*/ 	.short	0x0000
        /*0032*/ 	.short	0x0000
        /*0034*/ 	.byte	0x00, 0xf5, 0x21, 0x00


	//----- nvinfo : EIATTR_SPARSE_MMA_MASK
	.align		4
.L_13:
        /*0038*/ 	.byte	0x03, 0x50
        /*003a*/ 	.short	0x0000


	//----- nvinfo : EIATTR_MAXREG_COUNT
	.align		4
        /*003c*/ 	.byte	0x03, 0x1b
        /*003e*/ 	.short	0x00ff


	//----- nvinfo : EIATTR_NUM_BARRIERS
	.align		4
        /*0040*/ 	.byte	0x02, 0x4c
        /*0042*/ 	.byte	0x01
	.zero		1


	//----- nvinfo : EIATTR_MERCURY_ISA_VERSION
	.align		4
        /*0044*/ 	.byte	0x03, 0x5f
        /*0046*/ 	.short	0x0101


	//----- nvinfo : EIATTR_VRC_CTA_INIT_COUNT
	.align		4
        /*0048*/ 	.byte	0x02, 0x4a
	.zero		1
	.zero		1


	//----- nvinfo : EIATTR_EXIT_INSTR_OFFSETS
	.align		4
        /*004c*/ 	.byte	0x04, 0x1c
        /*004e*/ 	.short	(.L_15 - .L_14)


	//   ....[0]....
.L_14:
        /*0050*/ 	.word	0x000005a0


	//----- nvinfo : EIATTR_CRS_STACK_SIZE
	.align		4
.L_15:
        /*0054*/ 	.byte	0x04, 0x1e
        /*0056*/ 	.short	(.L_17 - .L_16)
.L_16:
        /*0058*/ 	.word	0x00000000


	//----- nvinfo : EIATTR_CBANK_PARAM_SIZE
	.align		4
.L_17:
        /*005c*/ 	.byte	0x03, 0x19
        /*005e*/ 	.short	0x0014


	//----- nvinfo : EIATTR_PARAM_CBANK
	.align		4
        /*0060*/ 	.byte	0x04, 0x0a
        /*0062*/ 	.short	(.L_19 - .L_18)
	.align		4
.L_18:
        /*0064*/ 	.word	index@(.nv.constant0._Z9scan_bestPfS_i)
        /*0068*/ 	.short	0x0380
        /*006a*/ 	.short	0x0014


	//----- nvinfo : EIATTR_SW_WAR
	.align		4
.L_19:
        /*006c*/ 	.byte	0x04, 0x36
        /*006e*/ 	.short	(.L_21 - .L_20)
.L_20:
        /*0070*/ 	.word	0x00000008
.L_21:


//--------------------- .nv.callgraph             --------------------------
	.section	.nv.callgraph,"",@"SHT_CUDA_CALLGRAPH"
	.align	4
	.sectionentsize	8
	.align		4
        /*0000*/ 	.word	0x00000000
	.align		4
        /*0004*/ 	.word	0xffffffff
	.align		4
        /*0008*/ 	.word	0x00000000
	.align		4
        /*000c*/ 	.word	0xfffffffe
	.align		4
        /*0010*/ 	.word	0x00000000
	.align		4
        /*0014*/ 	.word	0xfffffffd
	.align		4
        /*0018*/ 	.word	0x00000000
	.align		4
        /*001c*/ 	.word	0xfffffffc


//--------------------- .text._Z9scan_bestPfS_i   --------------------------
	.section	.text._Z9scan_bestPfS_i,"ax",@progbits
	.align	128
        .global         _Z9scan_bestPfS_i
        .type           _Z9scan_bestPfS_i,@function
        .size           _Z9scan_bestPfS_i,(.L_x_9 - _Z9scan_bestPfS_i)
        .other          _Z9scan_bestPfS_i,@"STO_CUDA_ENTRY STV_DEFAULT"
_Z9scan_bestPfS_i:
.text._Z9scan_bestPfS_i:
[----:B------:R-:W-:Y:S01]  /*0000*/  LDC R1, c[0x0][0x37c] ;  /* 0x0000df00ff017b82 */ /* 0x000fe20000000800 */
[----:B------:R-:W0:Y:S07]  /*0010*/  S2R R0, SR_TID.X ;  /* 0x0000000000007919 */ /* 0x000e2e0000002100 */
[----:B------:R-:W1:Y:S01]  /*0020*/  LDC R10, c[0x0][0x390] ;  /* 0x0000e400ff0a7b82 */ /* 0x000e620000000800 */
[----:B------:R-:W2:Y:S07]  /*0030*/  LDCU.64 UR8, c[0x0][0x358] ;  /* 0x00006b00ff0877ac */ /* 0x000eae0008000a00 */
[----:B------:R-:W0:Y:S01]  /*0040*/  LDC.64 R6, c[0x0][0x388] ;  /* 0x0000e200ff067b82 */ /* 0x000e220000000a00 */
[----:B-1----:R-:W-:-:S04]  /*0050*/  LEA.HI R3, R10, R10, RZ, 0x1 ;  /* 0x0000000a0a037211 */ /* 0x002fc800078f08ff */
[----:B------:R-:W-:Y:S01]  /*0060*/  SHF.R.S32.HI R3, RZ, 0x1, R3 ;  /* 0x00000001ff037819 */ /* 0x000fe20000011403 */
[----:B0-----:R-:W-:-:S04]  /*0070*/  IMAD.WIDE.U32 R6, R0, 0x4, R6 ;  /* 0x0000000400067825 */ /* 0x001fc800078e0006 */
[C---:B------:R-:W-:Y:S02]  /*0080*/  IMAD.WIDE R8, R3.reuse, 0x4, R6 ;  /* 0x0000000403087825 */ /* 0x040fe400078e0206 */
[----:B--2---:R-:W2:Y:S04]  /*0090*/  LDG.E R7, desc[UR8][R6.64] ;  /* 0x0000000806077981 */ /* 0x004ea8000c1e1900 */
[----:B------:R-:W3:Y:S01]  /*00a0*/  LDG.E R9, desc[UR8][R8.64] ;  /* 0x0000000808097981 */ /* 0x000ee2000c1e1900 */
[----:B------:R-:W0:Y:S01]  /*00b0*/  S2UR UR5, SR_CgaCtaId ;  /* 0x00000000000579c3 */ /* 0x000e220000008800 */
[----:B------:R-:W-:Y:S01]  /*00c0*/  UMOV UR4, 0x400 ;  /* 0x0000040000047882 */ /* 0x000fe20000000000 */
[----:B------:R-:W-:Y:S01]  /*00d0*/  IMAD.IADD R2, R3, 0x1, R0 ;  /* 0x0000000103027824 */ /* 0x000fe200078e0200 */
[----:B------:R-:W-:-:S02]  /*00e0*/  LEA.HI R4, R0, R0, RZ, 0x1c ;  /* 0x0000000000047211 */ /* 0x000fc400078fe0ff */
[----:B------:R-:W-:Y:S02]  /*00f0*/  ISETP.GE.AND P0, PT, R10, 0x2, PT ;  /* 0x000000020a00780c */ /* 0x000fe40003f06270 */
[----:B------:R-:W-:Y:S01]  /*0100*/  LEA.HI.SX32 R5, R2, R2, 0x1c ;  /* 0x0000000202057211 */ /* 0x000fe200078fe2ff */
[----:B0-----:R-:W-:-:S03]  /*0110*/  ULEA UR4, UR5, UR4, 0x18 ;  /* 0x0000000405047291 */ /* 0x001fc6000f8ec0ff */
[----:B------:R-:W-:-:S03]  /*0120*/  UMOV UR5, 0x1 ;  /* 0x0000000100057882 */ /* 0x000fc60000000000 */
[----:B------:R-:W-:Y:S02]  /*0130*/  LEA R2, R4, UR4, 0x2 ;  /* 0x0000000404027c11 */ /* 0x000fe4000f8e10ff */
[----:B------:R-:W-:-:S03]  /*0140*/  LEA R4, R5, UR4, 0x2 ;  /* 0x0000000405047c11 */ /* 0x000fc6000f8e10ff */
[----:B--2---:R0:W-:Y:S04]  /*0150*/  STS [R2], R7 ;  /* 0x0000000702007388 */ /* 0x0041e80000000800 */
[----:B---3--:R0:W-:Y:S01]  /*0160*/  STS [R4], R9 ;  /* 0x0000000904007388 */ /* 0x0081e20000000800 */
[----:B------:R-:W-:Y:S05]  /*0170*/  @!P0 BRA `(.L_x_0) ;  /* 0x0000000000608947 */ /* 0x000fea0003800000 */
[----:B------:R-:W-:Y:S01]  /*0180*/  IMAD.MOV.U32 R5, RZ, RZ, R3 ;  /* 0x000000ffff057224 */ /* 0x000fe200078e0003 */
[----:B------:R-:W-:Y:S01]  /*0190*/  LEA R10, R0, 0x1, 0x1 ;  /* 0x00000001000a7811 */ /* 0x000fe200078e08ff */
[----:B------:R-:W-:-:S06]  /*01a0*/  UMOV UR5, 0x1 ;  /* 0x0000000100057882 */ /* 0x000fcc0000000000 */
.L_x_3:
[----:B------:R-:W-:Y:S01]  /*01b0*/  BAR.SYNC.DEFER_BLOCKING 0x0 ;  /* 0x0000000000007b1d */ /* 0x000fe20000010000 */
[----:B------:R-:W-:Y:S02]  /*01c0*/  ISETP.GE.AND P0, PT, R0, R5, PT ;  /* 0x000000050000720c */ /* 0x000fe40003f06270 */
[----:B------:R-:W-:-:S03]  /*01d0*/  ISETP.GT.U32.AND P1, PT, R5, 0x1, PT ;  /* 0x000000010500780c */ /* 0x000fc60003f24070 */
[----:B------:R-:W-:Y:S08]  /*01e0*/  BSSY.RECONVERGENT B0, `(.L_x_1) ;  /* 0x000000e000007945 */ /* 0x000ff00003800200 */
[----:B-1----:R-:W-:Y:S05]  /*01f0*/  @P0 BRA `(.L_x_2) ;  /* 0x0000000000300947 */ /* 0x002fea0003800000 */
[----:B------:R-:W-:-:S04]  /*0200*/  IMAD R6, R10, UR5, RZ ;  /* 0x000000050a067c24 */ /* 0x000fc8000f8e02ff */
[C---:B0-----:R-:W-:Y:S02]  /*0210*/  VIADD R7, R6.reuse, 0xffffffff ;  /* 0xffffffff06077836 */ /* 0x041fe40000000000 */
[----:B------:R-:W-:Y:S02]  /*0220*/  VIADD R8, R6, UR5 ;  /* 0x0000000506087c36 */ /* 0x000fe40008000000 */
[C---:B------:R-:W-:Y:S01]  /*0230*/  VIADD R9, R7.reuse, UR5 ;  /* 0x0000000507097c36 */ /* 0x040fe20008000000 */
[----:B------:R-:W-:-:S04]  /*0240*/  LEA.HI.SX32 R6, R7, R6, 0x1c ;  /* 0x0000000607067211 */ /* 0x000fc800078fe2ff */
[----:B------:R-:W-:Y:S02]  /*0250*/  LEA.HI.SX32 R8, R9, R8, 0x1c ;  /* 0x0000000809087211 */ /* 0x000fe400078fe2ff */
[----:B------:R-:W-:Y:S02]  /*0260*/  LEA R6, R6, UR4, 0x2 ;  /* 0x0000000406067c11 */ /* 0x000fe4000f8e10ff */
[----:B------:R-:W-:-:S04]  /*0270*/  LEA R8, R8, UR4, 0x2 ;  /* 0x0000000408087c11 */ /* 0x000fc8000f8e10ff */
[----:B------:R-:W-:Y:S04]  /*0280*/  LDS R6, [R6+-0x4] ;  /* 0xfffffc0006067984 */ /* 0x000fe80000000800 */
[----:B------:R-:W0:Y:S02]  /*0290*/  LDS R7, [R8+-0x4] ;  /* 0xfffffc0008077984 */ /* 0x000e240000000800 */
[----:B0-----:R-:W-:-:S05]  /*02a0*/  FADD R7, R6, R7 ;  /* 0x0000000706077221 */ /* 0x001fca0000000000 */
[----:B------:R1:W-:Y:S02]  /*02b0*/  STS [R8+-0x4], R7 ;  /* 0xfffffc0708007388 */ /* 0x0003e40000000800 */
.L_x_2:
[----:B------:R-:W-:Y:S05]  /*02c0*/  BSYNC.RECONVERGENT B0 ;  /* 0x0000000000007941 */ /* 0x000fea0003800200 */
.L_x_1:
[----:B------:R-:W-:Y:S01]  /*02d0*/  USHF.L.U32 UR5, UR5, 0x1, URZ ;  /* 0x0000000105057899 */ /* 0x000fe200080006ff */
[----:B------:R-:W-:Y:S01]  /*02e0*/  SHF.R.U32.HI R5, RZ, 0x1, R5 ;  /* 0x00000001ff057819 */ /* 0x000fe20000011605 */
[----:B------:R-:W-:Y:S10]  /*02f0*/  @P1 BRA `(.L_x_3) ;  /* 0xfffffffc00ac1947 */ /* 0x000ff4000383ffff */
.L_x_0:
[----:B------:R-:W2:Y:S01]  /*0300*/  LDC R6, c[0x0][0x390] ;  /* 0x0000e400ff067b82 */ /* 0x000ea20000000800 */
[----:B------:R-:W-:-:S13]  /*0310*/  ISETP.NE.AND P0, PT, R0, RZ, PT ;  /* 0x000000ff0000720c */ /* 0x000fda0003f05270 */
[----:B--2---:R-:W-:-:S05]  /*0320*/  @!P0 VIADD R5, R6, 0xffffffff ;  /* 0xffffffff06058836 */ /* 0x004fca0000000000 */
[----:B------:R-:W-:-:S04]  /*0330*/  @!P0 LEA.HI.SX32 R5, R5, R6, 0x1c ;  /* 0x0000000605058211 */ /* 0x000fc800078fe2ff */
[----:B------:R-:W-:-:S05]  /*0340*/  @!P0 LEA R5, R5, UR4, 0x2 ;  /* 0x0000000405058c11 */ /* 0x000fca000f8e10ff */
[----:B------:R2:W-:Y:S01]  /*0350*/  @!P0 STS [R5+-0x4], RZ ;  /* 0xfffffcff05008388 */ /* 0x0005e20000000800 */
[----:B------:R-:W-:-:S13]  /*0360*/  ISETP.GE.AND P0, PT, R6, 0x2, PT ;  /* 0x000000020600780c */ /* 0x000fda0003f06270 */
[----:B--2---:R-:W-:Y:S05]  /*0370*/  @!P0 BRA `(.L_x_4) ;  /* 0x0000000000688947 */ /* 0x004fea0003800000 */
[----:B0-----:R-:W-:Y:S01]  /*0380*/  LEA R9, R0, 0x1, 0x1 ;  /* 0x0000000100097811 */ /* 0x001fe200078e08ff */
[----:B------:R-:W0:Y:S01]  /*0390*/  LDCU UR7, c[0x0][0x390] ;  /* 0x00007200ff0777ac */ /* 0x000e220008000800 */
[----:B------:R-:W-:-:S05]  /*03a0*/  UMOV UR6, 0x1 ;  /* 0x0000000100067882 */ /* 0x000fca0000000000 */
.L_x_7:
[----:B------:R-:W-:Y:S01]  /*03b0*/  BAR.SYNC.DEFER_BLOCKING 0x0 ;  /* 0x0000000000007b1d */ /* 0x000fe20000010000 */
[----:B------:R-:W-:Y:S01]  /*03c0*/  ISETP.GE.U32.AND P0, PT, R0, UR6, PT ;  /* 0x0000000600007c0c */ /* 0x000fe2000bf06070 */
[----:B------:R-:W-:Y:S02]  /*03d0*/  ULEA.HI UR5, UR5, UR5, URZ, 0x1 ;  /* 0x0000000505057291 */ /* 0x000fe4000f8f08ff */
[----:B------:R-:W-:Y:S02]  /*03e0*/  USHF.L.U32 UR6, UR6, 0x1, URZ ;  /* 0x0000000106067899 */ /* 0x000fe400080006ff */
[----:B------:R-:W-:Y:S01]  /*03f0*/  USHF.R.S32.HI UR5, URZ, 0x1, UR5 ;  /* 0x00000001ff057899 */ /* 0x000fe20008011405 */
[----:B------:R-:W-:Y:S07]  /*0400*/  BSSY.RECONVERGENT B0, `(.L_x_5) ;  /* 0x000000f000007945 */ /* 0x000fee0003800200 */
[----:B--2---:R-:W-:Y:S05]  /*0410*/  @P0 BRA `(.L_x_6) ;  /* 0x0000000000340947 */ /* 0x004fea0003800000 */
[----:B------:R-:W-:-:S04]  /*0420*/  IMAD R5, R9, UR5, RZ ;  /* 0x0000000509057c24 */ /* 0x000fc8000f8e02ff */
[C---:B------:R-:W-:Y:S02]  /*0430*/  VIADD R6, R5.reuse, 0xffffffff ;  /* 0xffffffff05067836 */ /* 0x040fe40000000000 */
[----:B-1----:R-:W-:Y:S02]  /*0440*/  VIADD R7, R5, UR5 ;  /* 0x0000000505077c36 */ /* 0x002fe40008000000 */
[C---:B------:R-:W-:Y:S01]  /*0450*/  VIADD R8, R6.reuse, UR5 ;  /* 0x0000000506087c36 */ /* 0x040fe20008000000 */
[----:B------:R-:W-:-:S04]  /*0460*/  LEA.HI.SX32 R5, R6, R5, 0x1c ;  /* 0x0000000506057211 */ /* 0x000fc800078fe2ff */
[----:B------:R-:W-:Y:S02]  /*0470*/  LEA.HI.SX32 R7, R8, R7, 0x1c ;  /* 0x0000000708077211 */ /* 0x000fe400078fe2ff */
[----:B------:R-:W-:Y:S02]  /*0480*/  LEA R5, R5, UR4, 0x2 ;  /* 0x0000000405057c11 */ /* 0x000fe4000f8e10ff */
[----:B------:R-:W-:-:S03]  /*0490*/  LEA R7, R7, UR4, 0x2 ;  /* 0x0000000407077c11 */ /* 0x000fc6000f8e10ff */
[----:B------:R-:W-:Y:S04]  /*04a0*/  LDS R6, [R5+-0x4] ;  /* 0xfffffc0005067984 */ /* 0x000fe80000000800 */
[----:B------:R-:W1:Y:S02]  /*04b0*/  LDS R8, [R7+-0x4] ;  /* 0xfffffc0007087984 */ /* 0x000e640000000800 */
[----:B-1----:R-:W-:Y:S02]  /*04c0*/  FADD R6, R6, R8 ;  /* 0x0000000806067221 */ /* 0x002fe40000000000 */
[----:B------:R2:W-:Y:S04]  /*04d0*/  STS [R5+-0x4], R8 ;  /* 0xfffffc0805007388 */ /* 0x0005e80000000800 */
[----:B------:R2:W-:Y:S02]  /*04e0*/  STS [R7+-0x4], R6 ;  /* 0xfffffc0607007388 */ /* 0x0005e40000000800 */
.L_x_6:
[----:B0-----:R-:W-:Y:S05]  /*04f0*/  BSYNC.RECONVERGENT B0 ;  /* 0x0000000000007941 */ /* 0x001fea0003800200 */
.L_x_5:
[----:B------:R-:W-:-:S09]  /*0500*/  UISETP.GE.AND UP0, UPT, UR6, UR7, UPT ;  /* 0x000000070600728c */ /* 0x000fd2000bf06270 */
[----:B------:R-:W-:Y:S05]  /*0510*/  BRA.U !UP0, `(.L_x_7) ;  /* 0xfffffffd08a47547 */ /* 0x000fea000b83ffff */
.L_x_4:
[----:B------:R-:W-:Y:S08]  /*0520*/  BAR.SYNC.DEFER_BLOCKING 0x0 ;  /* 0x0000000000007b1d */ /* 0x000ff00000010000 */
[----:B012---:R-:W0:Y:S01]  /*0530*/  LDC.64 R6, c[0x0][0x380] ;  /* 0x0000e000ff067b82 */ /* 0x007e220000000a00 */
[----:B------:R-:W1:Y:S04]  /*0540*/  LDS R5, [R2] ;  /* 0x0000000002057984 */ /* 0x000e680000000800 */
[----:B------:R-:W2:Y:S01]  /*0550*/  LDS R11, [R4] ;  /* 0x00000000040b7984 */ /* 0x000ea20000000800 */
[----:B0-----:R-:W-:-:S04]  /*0560*/  IMAD.WIDE.U32 R6, R0, 0x4, R6 ;  /* 0x0000000400067825 */ /* 0x001fc800078e0006 */
[----:B------:R-:W-:Y:S01]  /*0570*/  IMAD.WIDE R8, R3, 0x4, R6 ;  /* 0x0000000403087825 */ /* 0x000fe200078e0206 */
[----:B-1----:R-:W-:Y:S04]  /*0580*/  STG.E desc[UR8][R6.64], R5 ;  /* 0x0000000506007986 */ /* 0x002fe8000c101908 */
[----:B--2---:R-:W-:Y:S01]  /*0590*/  STG.E desc[UR8][R8.64], R11 ;  /* 0x0000000b08007986 */ /* 0x004fe2000c101908 */
[----:B------:R-:W-:Y:S05]  /*05a0*/  EXIT ;  /* 0x000000000000794d */ /* 0x000fea0003800000 */
.L_x_8:
[----:B------:R-:W-:-:S00]  /*05b0*/  BRA `(.L_x_8) ;  /* 0xfffffffc00fc7947 */ /* 0x000fc0000383ffff */
[----:B------:R-:W-:-:S00]  /*05c0*/  NOP ;  /* 0x0000000000007918 */ /* 0x000fc00000000000 */
        /* <DEDUP_REMOVED lines=11> */
.L_x_9:


//--------------------- .nv.shared._Z9scan_bestPfS_i --------------------------
	.section	.nv.shared._Z9scan_bestPfS_i,"aw",@nobits
	.sectionflags	@""
	.align	16
	.zero		1024


//--------------------- .nv.shared.reserved.0     --------------------------
	.section	.nv.shared.reserved.0,"aw",@nobits
	.weak		__nv_reservedSMEM_offset_0_alias
	.size		__nv_reservedSMEM_offset_0_alias, 0, 64
	.other		__nv_reservedSMEM_offset_0_alias,@"STO_CUDA_RESERVED_SHARED STV_DEFAULT"
__nv_reservedSMEM_offset_0_alias:
	.zero		0
	.zero		64


//--------------------- .nv.constant0._Z9scan_bestPfS_i --------------------------
	.section	.nv.constant0._Z9scan_bestPfS_i,"a",@progbits
	.sectionflags	@""
	.align	4
.nv.constant0._Z9scan_bestPfS_i:
	.zero		916


//--------------------- SYMBOLS --------------------------

	.type		.nv.reservedSmem.offset0,@object
	.size		.nv.reservedSmem.offset0,0x4
	.type		.nv.reservedSmem.cap,@object
	.size		.nv.reservedSmem.cap,0x4
